	.headerflags	@"EF_CUDA_TEXMODE_UNIFIED EF_CUDA_64BIT_ADDRESS EF_CUDA_ACCELERATORS EF_CUDA_SM90 EF_CUDA_VIRTUAL_SM(EF_CUDA_SM90)"
	.elftype	@"ET_EXEC"


//--------------------- .nv.info                  --------------------------
	.section	.nv.info,"",@"SHT_CUDA_INFO"
	.align	4


	//----- nvinfo : EIATTR_REGCOUNT
	.align		4
        /*0000*/ 	.byte	0x04, 0x2f
        /*0002*/ 	.short	(.L_1 - .L_0)
	.align		4
.L_0:
        /*0004*/ 	.word	index@(triton_poi_fused_cat_25)
        /*0008*/ 	.word	0x00000012


	//----- nvinfo : EIATTR_MIN_STACK_SIZE
	.align		4
.L_1:
        /*000c*/ 	.byte	0x04, 0x12
        /*000e*/ 	.short	(.L_3 - .L_2)
	.align		4
.L_2:
        /*0010*/ 	.word	index@(triton_poi_fused_cat_25)
        /*0014*/ 	.word	0x00000000


	//----- nvinfo : EIATTR_FRAME_SIZE
	.align		4
.L_3:
        /*0018*/ 	.byte	0x04, 0x11
        /*001a*/ 	.short	(.L_5 - .L_4)
	.align		4
.L_4:
        /*001c*/ 	.word	index@(triton_poi_fused_cat_25)
        /*0020*/ 	.word	0x00000000


	//----- nvinfo : EIATTR_MIN_STACK_SIZE
	.align		4
.L_5:
        /*0024*/ 	.byte	0x04, 0x12
        /*0026*/ 	.short	(.L_7 - .L_6)
	.align		4
.L_6:
        /*0028*/ 	.word	index@(triton_poi_fused_cat_25)
        /*002c*/ 	.word	0x00000000
.L_7:


//--------------------- .nv.info.triton_poi_fused_cat_25 --------------------------
	.section	.nv.info.triton_poi_fused_cat_25,"",@"SHT_CUDA_INFO"
	.sectionflags	@""
	.align	4


	//----- nvinfo : EIATTR_CUDA_API_VERSION
	.align		4
        /*0000*/ 	.byte	0x04, 0x37
        /*0002*/ 	.short	(.L_9 - .L_8)
.L_8:
        /*0004*/ 	.word	0x0000007c


	//----- nvinfo : EIATTR_KPARAM_INFO
	.align		4
.L_9:
        /*0008*/ 	.byte	0x04, 0x17
        /*000a*/ 	.short	(.L_11 - .L_10)
.L_10:
        /*000c*/ 	.word	0x00000000
        /*0010*/ 	.short	0x0004
        /*0012*/ 	.short	0x0020
        /*0014*/ 	.byte	0x00, 0xf0, 0x11, 0x00


	//----- nvinfo : EIATTR_KPARAM_INFO
	.align		4
.L_11:
        /*0018*/ 	.byte	0x04, 0x17
        /*001a*/ 	.short	(.L_13 - .L_12)
.L_12:
        /*001c*/ 	.word	0x00000000
        /*0020*/ 	.short	0x0003
        /*0022*/ 	.short	0x0018
        /*0024*/ 	.byte	0x00, 0xf4, 0x21, 0x00


	//----- nvinfo : EIATTR_KPARAM_INFO
	.align		4
.L_13:
        /*0028*/ 	.byte	0x04, 0x17
        /*002a*/ 	.short	(.L_15 - .L_14)
.L_14:
        /*002c*/ 	.word	0x00000000
        /*0030*/ 	.short	0x0002
        /*0032*/ 	.short	0x0010
        /*0034*/ 	.byte	0x00, 0xf4, 0x21, 0x00


	//----- nvinfo : EIATTR_KPARAM_INFO
	.align		4
.L_15:
        /*0038*/ 	.byte	0x04, 0x17
        /*003a*/ 	.short	(.L_17 - .L_16)
.L_16:
        /*003c*/ 	.word	0x00000000
        /*0040*/ 	.short	0x0001
        /*0042*/ 	.short	0x0008
        /*0044*/ 	.byte	0x00, 0xf4, 0x21, 0x00


	//----- nvinfo : EIATTR_KPARAM_INFO
	.align		4
.L_17:
        /*0048*/ 	.byte	0x04, 0x17
        /*004a*/ 	.short	(.L_19 - .L_18)
.L_18:
        /*004c*/ 	.word	0x00000000
        /*0050*/ 	.short	0x0000
        /*0052*/ 	.short	0x0000
        /*0054*/ 	.byte	0x00, 0xf4, 0x21, 0x00


	//----- nvinfo : EIATTR_SPARSE_MMA_MASK
	.align		4
.L_19:
        /*0058*/ 	.byte	0x03, 0x50
        /*005a*/ 	.short	0x0000


	//----- nvinfo : EIATTR_MAXREG_COUNT
	.align		4
        /*005c*/ 	.byte	0x03, 0x1b
        /*005e*/ 	.short	0x00ff


	//----- nvinfo : EIATTR_EXIT_INSTR_OFFSETS
	.align		4
        /*0060*/ 	.byte	0x04, 0x1c
        /*0062*/ 	.short	(.L_21 - .L_20)


	//   ....[0]....
.L_20:
        /*0064*/ 	.word	0x00000270


	//----- nvinfo : EIATTR_REQNTID
	.align		4
.L_21:
        /*0068*/ 	.byte	0x04, 0x10
        /*006a*/ 	.short	(.L_23 - .L_22)
.L_22:
        /*006c*/ 	.word	0x00000080
        /*0070*/ 	.word	0x00000001
        /*0074*/ 	.word	0x00000001


	//----- nvinfo : EIATTR_CBANK_PARAM_SIZE
	.align		4
.L_23:
        /*0078*/ 	.byte	0x03, 0x19
        /*007a*/ 	.short	0x0024


	//----- nvinfo : EIATTR_PARAM_CBANK
	.align		4
        /*007c*/ 	.byte	0x04, 0x0a
        /*007e*/ 	.short	(.L_25 - .L_24)
	.align		4
.L_24:
        /*0080*/ 	.word	index@(.nv.constant0.triton_poi_fused_cat_25)
        /*0084*/ 	.short	0x0210
        /*0086*/ 	.short	0x0024


	//----- nvinfo : EIATTR_SW_WAR
	.align		4
.L_25:
        /*0088*/ 	.byte	0x04, 0x36
        /*008a*/ 	.short	(.L_27 - .L_26)
.L_26:
        /*008c*/ 	.word	0x00000008
.L_27:


//--------------------- .nv.callgraph             --------------------------
	.section	.nv.callgraph,"",@"SHT_CUDA_CALLGRAPH"
	.align	4
	.sectionentsize	8
	.align		4
        /*0000*/ 	.word	0x00000000
	.align		4
        /*0004*/ 	.word	0xffffffff
	.align		4
        /*0008*/ 	.word	0x00000000
	.align		4
        /*000c*/ 	.word	0xfffffffe
	.align		4
        /*0010*/ 	.word	0x00000000
	.align		4
        /*0014*/ 	.word	0xfffffffd
	.align		4
        /*0018*/ 	.word	0x00000000
	.align		4
        /*001c*/ 	.word	0xfffffffc


//--------------------- .text.triton_poi_fused_cat_25 --------------------------
	.section	.text.triton_poi_fused_cat_25,"ax",@progbits
	.align	128
        .global         triton_poi_fused_cat_25
        .type           triton_poi_fused_cat_25,@function
        .size           triton_poi_fused_cat_25,(.L_x_1 - triton_poi_fused_cat_25)
        .other          triton_poi_fused_cat_25,@"STO_CUDA_ENTRY STV_DEFAULT"
triton_poi_fused_cat_25:
.text.triton_poi_fused_cat_25:
[----:B------:R-:W-:Y:S01]  /*0000*/  LDC R1, c[0x0][0x28] ;  /* 0x00000a00ff017b82 */ /* 0x000fe20000000800 */
[----:B------:R-:W1:Y:S07]  /*0010*/  S2R R0, SR_TID.X ;  /* 0x0000000000007919 */ /* 0x000e6e0000002100 */
[----:B------:R-:W2:Y:S01]  /*0020*/  LDC.64 R6, c[0x0][0x210] ;  /* 0x00008400ff067b82 */ /* 0x000ea20000000a00 */
[----:B------:R-:W-:Y:S01]  /*0030*/  ULDC.64 UR4, c[0x0][0x208] ;  /* 0x0000820000047ab9 */ /* 0x000fe20000000a00 */
[----:B------:R-:W3:Y:S06]  /*0040*/  S2R R3, SR_CTAID.X ;  /* 0x0000000000037919 */ /* 0x000eec0000002500 */
[----:B------:R-:W4:Y:S01]  /*0050*/  LDC.64 R8, c[0x0][0x218] ;  /* 0x00008600ff087b82 */ /* 0x000f220000000a00 */
[----:B-1----:R-:W-:Y:S01]  /*0060*/  IMAD.SHL.U32 R0, R0, 0x2, RZ ;  /* 0x0000000200007824 */ /* 0x002fe200078e00ff */
[----:B---3--:R-:W-:-:S04]  /*0070*/  SHF.R.S32.HI R4, RZ, 0x17, R3 ;  /* 0x00000017ff047819 */ /* 0x008fc80000011403 */
[----:B------:R-:W-:Y:S02]  /*0080*/  LOP3.LUT R0, R0, 0xfe, RZ, 0xc0, !PT ;  /* 0x000000fe00007812 */ /* 0x000fe400078ec0ff */
[----:B------:R-:W-:-:S03]  /*0090*/  SGXT R4, R4, 0x1 ;  /* 0x000000010404781a */ /* 0x000fc60000000200 */
[----:B------:R-:W-:Y:S02]  /*00a0*/  IMAD R5, R3, 0x100, R0 ;  /* 0x0000010003057824 */ /* 0x000fe400078e0200 */
[----:B------:R-:W1:Y:S02]  /*00b0*/  LDC.64 R2, c[0x0][0x220] ;  /* 0x00008800ff027b82 */ /* 0x000e640000000a00 */
[----:B--2---:R-:W-:Y:S01]  /*00c0*/  IMAD.WIDE R6, R5, 0x4, R6 ;  /* 0x0000000405067825 */ /* 0x004fe200078e0206 */
[----:B------:R-:W-:Y:S02]  /*00d0*/  SHF.R.S32.HI R0, RZ, 0x1f, R5 ;  /* 0x0000001fff007819 */ /* 0x000fe40000011405 */
[-C--:B------:R-:W-:Y:S02]  /*00e0*/  LEA.HI R10, R4, R5.reuse, RZ, 0xc ;  /* 0x00000005040a7211 */ /* 0x080fe400078f60ff */
[----:B------:R-:W-:Y:S01]  /*00f0*/  LEA.HI R0, R0, R5, RZ, 0x8 ;  /* 0x0000000500007211 */ /* 0x000fe200078f40ff */
[----:B------:R-:W2:Y:S01]  /*0100*/  LDG.E.64 R6, desc[UR4][R6.64] ;  /* 0x0000000406067981 */ /* 0x000ea2000c1e1b00 */
[----:B------:R-:W-:-:S02]  /*0110*/  SHF.R.S32.HI R11, RZ, 0xc, R10 ;  /* 0x0000000cff0b7819 */ /* 0x000fc4000001140a */
[----:B------:R-:W-:-:S04]  /*0120*/  LOP3.LUT R4, R0, 0xffffff00, RZ, 0xc0, !PT ;  /* 0xffffff0000047812 */ /* 0x000fc800078ec0ff */
[----:B------:R-:W-:-:S05]  /*0130*/  IADD3 R4, R5, -R4, RZ ;  /* 0x8000000405047210 */ /* 0x000fca0007ffe0ff */
[----:B------:R-:W-:-:S04]  /*0140*/  IMAD R11, R11, 0x100, R4 ;  /* 0x000001000b0b7824 */ /* 0x000fc800078e0204 */
[----:B----4-:R-:W-:-:S04]  /*0150*/  IMAD.WIDE R8, R11, 0x4, R8 ;  /* 0x000000040b087825 */ /* 0x010fc800078e0208 */
[----:B-1----:R-:W-:Y:S02]  /*0160*/  IMAD.WIDE R2, R11, 0x4, R2 ;  /* 0x000000040b027825 */ /* 0x002fe400078e0202 */
[----:B------:R-:W2:Y:S01]  /*0170*/  LDG.E.EL.64 R8, desc[UR4][R8.64] ;  /* 0x0000000408087981 */ /* 0x000ea2000c2e1b00 */
[----:B------:R-:W1:Y:S03]  /*0180*/  LDC.64 R10, c[0x0][0x228] ;  /* 0x00008a00ff0a7b82 */ /* 0x000e660000000a00 */
[----:B------:R-:W3:Y:S01]  /*0190*/  LDG.E.EL.64 R2, desc[UR4][R2.64] ;  /* 0x0000000402027981 */ /* 0x000ee2000c2e1b00 */
[----:B------:R-:W-:Y:S01]  /*01a0*/  SHF.L.U32 R0, R0, 0x1, RZ ;  /* 0x0000000100007819 */ /* 0x000fe200000006ff */
[----:B--2---:R-:W-:Y:S01]  /*01b0*/  FADD R5, R6, -R8 ;  /* 0x8000000806057221 */ /* 0x004fe20000000000 */
[----:B------:R-:W-:-:S03]  /*01c0*/  FADD R12, R7, -R9 ;  /* 0x80000009070c7221 */ /* 0x000fc60000000000 */
[----:B---3--:R-:W-:Y:S01]  /*01d0*/  FMUL R14, R2, R5 ;  /* 0x00000005020e7220 */ /* 0x008fe20000400000 */
[----:B------:R-:W-:-:S04]  /*01e0*/  FMUL R15, R3, R12 ;  /* 0x0000000c030f7220 */ /* 0x000fc80000400000 */
[----:B------:R-:W-:Y:S02]  /*01f0*/  FSETP.GT.AND P0, PT, R14, RZ, PT ;  /* 0x000000ff0e00720b */ /* 0x000fe40003f04000 */
[----:B------:R-:W-:Y:S02]  /*0200*/  FSETP.GT.AND P1, PT, R15, RZ, PT ;  /* 0x000000ff0f00720b */ /* 0x000fe40003f24000 */
[----:B------:R-:W-:-:S04]  /*0210*/  LOP3.LUT R5, R0, 0xfffffe00, RZ, 0xc0, !PT ;  /* 0xfffffe0000057812 */ /* 0x000fc800078ec0ff */
[----:B------:R-:W-:-:S05]  /*0220*/  IADD3 R5, R4, R5, RZ ;  /* 0x0000000504057210 */ /* 0x000fca0007ffe0ff */
[----:B-1----:R-:W-:-:S04]  /*0230*/  IMAD.WIDE R2, R5, 0x4, R10 ;  /* 0x0000000405027825 */ /* 0x002fc800078e020a */
[----:B------:R-:W-:Y:S01]  /*0240*/  @!P0 FMUL R14, R14, 0.10000000149011611938 ;  /* 0x3dcccccd0e0e8820 */ /* 0x000fe20000400000 */
[----:B------:R-:W-:-:S05]  /*0250*/  @!P1 FMUL R15, R15, 0.10000000149011611938 ;  /* 0x3dcccccd0f0f9820 */ /* 0x000fca0000400000 */
[----:B------:R-:W-:Y:S01]  /*0260*/  STG.E.64 desc[UR4][R2.64], R14 ;  /* 0x0000000e02007986 */ /* 0x000fe2000c101b04 */
[----:B------:R-:W-:Y:S05]  /*0270*/  EXIT ;  /* 0x000000000000794d */ /* 0x000fea0003800000 */
.L_x_0:
[----:B------:R-:W-:-:S00]  /*0280*/  BRA `(.L_x_0) ;  /* 0xfffffffc00fc7947 */ /* 0x000fc0000383ffff */
[----:B------:R-:W-:-:S00]  /*0290*/  NOP ;  /* 0x0000000000007918 */ /* 0x000fc00000000000 */
        /* <DEDUP_REMOVED lines=14> */
.L_x_1:


//--------------------- .nv.constant0.triton_poi_fused_cat_25 --------------------------
	.section	.nv.constant0.triton_poi_fused_cat_25,"a",@progbits
	.sectionflags	@""
	.align	4
.nv.constant0.triton_poi_fused_cat_25:
	.zero		564
